//
// Generated by NVIDIA NVVM Compiler
//
// Compiler Build ID: CL-36424714
// Cuda compilation tools, release 13.0, V13.0.88
// Based on NVVM 20.0.0
//

.version 9.0
.target sm_100
.address_size 64

	// .globl	_Z11FillGapsGPUPfS_S_S_S_S_S_S_S_PiS0_S0_S0_S0_S0_S0_iS0_S0_S0_S0_S0_S0_S0_iS0_

.visible .entry _Z11FillGapsGPUPfS_S_S_S_S_S_S_S_PiS0_S0_S0_S0_S0_S0_iS0_S0_S0_S0_S0_S0_S0_iS0_(
	.param .u64 .ptr .align 1 _Z11FillGapsGPUPfS_S_S_S_S_S_S_S_PiS0_S0_S0_S0_S0_S0_iS0_S0_S0_S0_S0_S0_S0_iS0__param_0,
	.param .u64 .ptr .align 1 _Z11FillGapsGPUPfS_S_S_S_S_S_S_S_PiS0_S0_S0_S0_S0_S0_iS0_S0_S0_S0_S0_S0_S0_iS0__param_1,
	.param .u64 .ptr .align 1 _Z11FillGapsGPUPfS_S_S_S_S_S_S_S_PiS0_S0_S0_S0_S0_S0_iS0_S0_S0_S0_S0_S0_S0_iS0__param_2,
	.param .u64 .ptr .align 1 _Z11FillGapsGPUPfS_S_S_S_S_S_S_S_PiS0_S0_S0_S0_S0_S0_iS0_S0_S0_S0_S0_S0_S0_iS0__param_3,
	.param .u64 .ptr .align 1 _Z11FillGapsGPUPfS_S_S_S_S_S_S_S_PiS0_S0_S0_S0_S0_S0_iS0_S0_S0_S0_S0_S0_S0_iS0__param_4,
	.param .u64 .ptr .align 1 _Z11FillGapsGPUPfS_S_S_S_S_S_S_S_PiS0_S0_S0_S0_S0_S0_iS0_S0_S0_S0_S0_S0_S0_iS0__param_5,
	.param .u64 .ptr .align 1 _Z11FillGapsGPUPfS_S_S_S_S_S_S_S_PiS0_S0_S0_S0_S0_S0_iS0_S0_S0_S0_S0_S0_S0_iS0__param_6,
	.param .u64 .ptr .align 1 _Z11FillGapsGPUPfS_S_S_S_S_S_S_S_PiS0_S0_S0_S0_S0_S0_iS0_S0_S0_S0_S0_S0_S0_iS0__param_7,
	.param .u64 .ptr .align 1 _Z11FillGapsGPUPfS_S_S_S_S_S_S_S_PiS0_S0_S0_S0_S0_S0_iS0_S0_S0_S0_S0_S0_S0_iS0__param_8,
	.param .u64 .ptr .align 1 _Z11FillGapsGPUPfS_S_S_S_S_S_S_S_PiS0_S0_S0_S0_S0_S0_iS0_S0_S0_S0_S0_S0_S0_iS0__param_9,
	.param .u64 .ptr .align 1 _Z11FillGapsGPUPfS_S_S_S_S_S_S_S_PiS0_S0_S0_S0_S0_S0_iS0_S0_S0_S0_S0_S0_S0_iS0__param_10,
	.param .u64 .ptr .align 1 _Z11FillGapsGPUPfS_S_S_S_S_S_S_S_PiS0_S0_S0_S0_S0_S0_iS0_S0_S0_S0_S0_S0_S0_iS0__param_11,
	.param .u64 .ptr .align 1 _Z11FillGapsGPUPfS_S_S_S_S_S_S_S_PiS0_S0_S0_S0_S0_S0_iS0_S0_S0_S0_S0_S0_S0_iS0__param_12,
	.param .u64 .ptr .align 1 _Z11FillGapsGPUPfS_S_S_S_S_S_S_S_PiS0_S0_S0_S0_S0_S0_iS0_S0_S0_S0_S0_S0_S0_iS0__param_13,
	.param .u64 .ptr .align 1 _Z11FillGapsGPUPfS_S_S_S_S_S_S_S_PiS0_S0_S0_S0_S0_S0_iS0_S0_S0_S0_S0_S0_S0_iS0__param_14,
	.param .u64 .ptr .align 1 _Z11FillGapsGPUPfS_S_S_S_S_S_S_S_PiS0_S0_S0_S0_S0_S0_iS0_S0_S0_S0_S0_S0_S0_iS0__param_15,
	.param .u32 _Z11FillGapsGPUPfS_S_S_S_S_S_S_S_PiS0_S0_S0_S0_S0_S0_iS0_S0_S0_S0_S0_S0_S0_iS0__param_16,
	.param .u64 .ptr .align 1 _Z11FillGapsGPUPfS_S_S_S_S_S_S_S_PiS0_S0_S0_S0_S0_S0_iS0_S0_S0_S0_S0_S0_S0_iS0__param_17,
	.param .u64 .ptr .align 1 _Z11FillGapsGPUPfS_S_S_S_S_S_S_S_PiS0_S0_S0_S0_S0_S0_iS0_S0_S0_S0_S0_S0_S0_iS0__param_18,
	.param .u64 .ptr .align 1 _Z11FillGapsGPUPfS_S_S_S_S_S_S_S_PiS0_S0_S0_S0_S0_S0_iS0_S0_S0_S0_S0_S0_S0_iS0__param_19,
	.param .u64 .ptr .align 1 _Z11FillGapsGPUPfS_S_S_S_S_S_S_S_PiS0_S0_S0_S0_S0_S0_iS0_S0_S0_S0_S0_S0_S0_iS0__param_20,
	.param .u64 .ptr .align 1 _Z11FillGapsGPUPfS_S_S_S_S_S_S_S_PiS0_S0_S0_S0_S0_S0_iS0_S0_S0_S0_S0_S0_S0_iS0__param_21,
	.param .u64 .ptr .align 1 _Z11FillGapsGPUPfS_S_S_S_S_S_S_S_PiS0_S0_S0_S0_S0_S0_iS0_S0_S0_S0_S0_S0_S0_iS0__param_22,
	.param .u64 .ptr .align 1 _Z11FillGapsGPUPfS_S_S_S_S_S_S_S_PiS0_S0_S0_S0_S0_S0_iS0_S0_S0_S0_S0_S0_S0_iS0__param_23,
	.param .u32 _Z11FillGapsGPUPfS_S_S_S_S_S_S_S_PiS0_S0_S0_S0_S0_S0_iS0_S0_S0_S0_S0_S0_S0_iS0__param_24,
	.param .u64 .ptr .align 1 _Z11FillGapsGPUPfS_S_S_S_S_S_S_S_PiS0_S0_S0_S0_S0_S0_iS0_S0_S0_S0_S0_S0_S0_iS0__param_25
)
{
	.reg .pred 	%p<14>;
	.reg .b32 	%r<69>;
	.reg .b32 	%f<19>;
	.reg .b64 	%rd<101>;

	ld.param.u64 	%rd45, [_Z11FillGapsGPUPfS_S_S_S_S_S_S_S_PiS0_S0_S0_S0_S0_S0_iS0_S0_S0_S0_S0_S0_S0_iS0__param_0];
	ld.param.u64 	%rd46, [_Z11FillGapsGPUPfS_S_S_S_S_S_S_S_PiS0_S0_S0_S0_S0_S0_iS0_S0_S0_S0_S0_S0_S0_iS0__param_1];
	ld.param.u64 	%rd47, [_Z11FillGapsGPUPfS_S_S_S_S_S_S_S_PiS0_S0_S0_S0_S0_S0_iS0_S0_S0_S0_S0_S0_S0_iS0__param_2];
	ld.param.u64 	%rd48, [_Z11FillGapsGPUPfS_S_S_S_S_S_S_S_PiS0_S0_S0_S0_S0_S0_iS0_S0_S0_S0_S0_S0_S0_iS0__param_3];
	ld.param.u64 	%rd49, [_Z11FillGapsGPUPfS_S_S_S_S_S_S_S_PiS0_S0_S0_S0_S0_S0_iS0_S0_S0_S0_S0_S0_S0_iS0__param_4];
	ld.param.u64 	%rd50, [_Z11FillGapsGPUPfS_S_S_S_S_S_S_S_PiS0_S0_S0_S0_S0_S0_iS0_S0_S0_S0_S0_S0_S0_iS0__param_5];
	ld.param.u64 	%rd51, [_Z11FillGapsGPUPfS_S_S_S_S_S_S_S_PiS0_S0_S0_S0_S0_S0_iS0_S0_S0_S0_S0_S0_S0_iS0__param_6];
	ld.param.u64 	%rd52, [_Z11FillGapsGPUPfS_S_S_S_S_S_S_S_PiS0_S0_S0_S0_S0_S0_iS0_S0_S0_S0_S0_S0_S0_iS0__param_7];
	ld.param.u64 	%rd53, [_Z11FillGapsGPUPfS_S_S_S_S_S_S_S_PiS0_S0_S0_S0_S0_S0_iS0_S0_S0_S0_S0_S0_S0_iS0__param_8];
	ld.param.u64 	%rd54, [_Z11FillGapsGPUPfS_S_S_S_S_S_S_S_PiS0_S0_S0_S0_S0_S0_iS0_S0_S0_S0_S0_S0_S0_iS0__param_15];
	ld.param.u32 	%r30, [_Z11FillGapsGPUPfS_S_S_S_S_S_S_S_PiS0_S0_S0_S0_S0_S0_iS0_S0_S0_S0_S0_S0_S0_iS0__param_16];
	ld.param.u64 	%rd41, [_Z11FillGapsGPUPfS_S_S_S_S_S_S_S_PiS0_S0_S0_S0_S0_S0_iS0_S0_S0_S0_S0_S0_S0_iS0__param_20];
	ld.param.u64 	%rd42, [_Z11FillGapsGPUPfS_S_S_S_S_S_S_S_PiS0_S0_S0_S0_S0_S0_iS0_S0_S0_S0_S0_S0_S0_iS0__param_21];
	ld.param.u64 	%rd55, [_Z11FillGapsGPUPfS_S_S_S_S_S_S_S_PiS0_S0_S0_S0_S0_S0_iS0_S0_S0_S0_S0_S0_S0_iS0__param_25];
	cvta.to.global.u64 	%rd1, %rd55;
	cvta.to.global.u64 	%rd2, %rd54;
	cvta.to.global.u64 	%rd3, %rd53;
	cvta.to.global.u64 	%rd4, %rd52;
	cvta.to.global.u64 	%rd5, %rd51;
	cvta.to.global.u64 	%rd6, %rd50;
	cvta.to.global.u64 	%rd7, %rd49;
	cvta.to.global.u64 	%rd8, %rd48;
	cvta.to.global.u64 	%rd9, %rd47;
	cvta.to.global.u64 	%rd10, %rd46;
	cvta.to.global.u64 	%rd11, %rd45;
	mov.u32 	%r31, %tid.x;
	mov.u32 	%r32, %ntid.x;
	mov.u32 	%r33, %ctaid.x;
	mad.lo.s32 	%r57, %r32, %r33, %r31;
	setp.ge.s32 	%p2, %r57, %r30;
	@%p2 bra 	$L__BB0_20;
	cvta.to.global.u64 	%rd12, %rd42;
	cvta.to.global.u64 	%rd13, %rd41;
$L__BB0_2:
	ld.param.u64 	%rd97, [_Z11FillGapsGPUPfS_S_S_S_S_S_S_S_PiS0_S0_S0_S0_S0_S0_iS0_S0_S0_S0_S0_S0_S0_iS0__param_18];
	ld.param.u64 	%rd96, [_Z11FillGapsGPUPfS_S_S_S_S_S_S_S_PiS0_S0_S0_S0_S0_S0_iS0_S0_S0_S0_S0_S0_S0_iS0__param_17];
	cvta.to.global.u64 	%rd56, %rd96;
	mul.wide.s32 	%rd57, %r57, 4;
	add.s64 	%rd14, %rd56, %rd57;
	ld.global.u32 	%r3, [%rd14];
	cvta.to.global.u64 	%rd58, %rd97;
	add.s64 	%rd15, %rd58, %rd57;
	ld.global.u32 	%r34, [%rd15];
	sub.s32 	%r64, %r3, %r34;
	st.global.u32 	[%rd14], %r64;
	ld.global.u32 	%r35, [%rd15];
	setp.lt.s32 	%p3, %r35, 1;
	@%p3 bra 	$L__BB0_11;
	add.s32 	%r63, %r3, -1;
	mov.b32 	%r58, 0;
$L__BB0_4:
	ld.param.u64 	%rd99, [_Z11FillGapsGPUPfS_S_S_S_S_S_S_S_PiS0_S0_S0_S0_S0_S0_iS0_S0_S0_S0_S0_S0_S0_iS0__param_22];
	mad.lo.s32 	%r37, %r58, %r30, %r57;
	cvta.to.global.u64 	%rd59, %rd99;
	mul.wide.s32 	%rd60, %r37, 4;
	add.s64 	%rd61, %rd59, %rd60;
	ld.global.u32 	%r38, [%rd61];
	mul.wide.s32 	%rd62, %r38, 4;
	add.s64 	%rd16, %rd11, %rd62;
	add.s64 	%rd17, %rd10, %rd62;
	add.s64 	%rd18, %rd9, %rd62;
	add.s64 	%rd19, %rd8, %rd62;
	add.s64 	%rd20, %rd7, %rd62;
	add.s64 	%rd21, %rd6, %rd62;
	add.s64 	%rd22, %rd5, %rd62;
	add.s64 	%rd23, %rd4, %rd62;
	add.s64 	%rd24, %rd3, %rd62;
	add.s64 	%rd25, %rd2, %rd62;
	add.s64 	%rd26, %rd1, %rd62;
	mad.lo.s32 	%r61, %r30, %r63, %r57;
	sub.s32 	%r60, %r38, %r61;
$L__BB0_5:
	ld.global.u32 	%r39, [%rd14];
	setp.lt.s32 	%p4, %r63, %r39;
	@%p4 bra 	$L__BB0_9;
	mul.wide.s32 	%rd63, %r61, 4;
	add.s64 	%rd64, %rd13, %rd63;
	ld.global.u32 	%r40, [%rd64];
	setp.ne.s32 	%p5, %r40, 0;
	setp.eq.s32 	%p6, %r60, 0;
	or.pred  	%p1, %p5, %p6;
	@%p1 bra 	$L__BB0_8;
	mul.wide.s32 	%rd65, %r61, 4;
	add.s64 	%rd66, %rd11, %rd65;
	ld.global.f32 	%f1, [%rd66];
	st.global.f32 	[%rd16], %f1;
	add.s64 	%rd67, %rd10, %rd65;
	ld.global.f32 	%f2, [%rd67];
	st.global.f32 	[%rd17], %f2;
	add.s64 	%rd68, %rd9, %rd65;
	ld.global.f32 	%f3, [%rd68];
	st.global.f32 	[%rd18], %f3;
	add.s64 	%rd69, %rd8, %rd65;
	ld.global.f32 	%f4, [%rd69];
	st.global.f32 	[%rd19], %f4;
	add.s64 	%rd70, %rd7, %rd65;
	ld.global.f32 	%f5, [%rd70];
	st.global.f32 	[%rd20], %f5;
	add.s64 	%rd71, %rd6, %rd65;
	ld.global.f32 	%f6, [%rd71];
	st.global.f32 	[%rd21], %f6;
	add.s64 	%rd72, %rd5, %rd65;
	ld.global.f32 	%f7, [%rd72];
	st.global.f32 	[%rd22], %f7;
	add.s64 	%rd73, %rd4, %rd65;
	ld.global.f32 	%f8, [%rd73];
	st.global.f32 	[%rd23], %f8;
	add.s64 	%rd74, %rd3, %rd65;
	ld.global.f32 	%f9, [%rd74];
	st.global.f32 	[%rd24], %f9;
	add.s64 	%rd75, %rd2, %rd65;
	ld.global.u32 	%r41, [%rd75];
	st.global.u32 	[%rd25], %r41;
	add.s64 	%rd76, %rd1, %rd65;
	ld.global.u32 	%r42, [%rd76];
	st.global.u32 	[%rd26], %r42;
	mov.b32 	%r43, 0;
	st.global.u32 	[%rd75], %r43;
$L__BB0_8:
	add.s32 	%r63, %r63, -1;
	sub.s32 	%r61, %r61, %r30;
	add.s32 	%r60, %r60, %r30;
	@%p1 bra 	$L__BB0_5;
$L__BB0_9:
	add.s32 	%r58, %r58, 1;
	ld.global.u32 	%r44, [%rd15];
	setp.lt.s32 	%p7, %r58, %r44;
	@%p7 bra 	$L__BB0_4;
	ld.global.u32 	%r64, [%rd14];
$L__BB0_11:
	ld.param.u64 	%rd98, [_Z11FillGapsGPUPfS_S_S_S_S_S_S_S_PiS0_S0_S0_S0_S0_S0_iS0_S0_S0_S0_S0_S0_S0_iS0__param_19];
	cvta.to.global.u64 	%rd77, %rd98;
	mul.wide.s32 	%rd78, %r57, 4;
	add.s64 	%rd27, %rd77, %rd78;
	ld.global.u32 	%r45, [%rd27];
	sub.s32 	%r46, %r64, %r45;
	st.global.u32 	[%rd14], %r46;
	ld.global.u32 	%r47, [%rd27];
	setp.lt.s32 	%p8, %r47, 1;
	@%p8 bra 	$L__BB0_19;
	add.s32 	%r68, %r64, -1;
	mov.b32 	%r65, 0;
$L__BB0_13:
	ld.param.u64 	%rd100, [_Z11FillGapsGPUPfS_S_S_S_S_S_S_S_PiS0_S0_S0_S0_S0_S0_iS0_S0_S0_S0_S0_S0_S0_iS0__param_23];
	mad.lo.s32 	%r49, %r65, %r30, %r57;
	cvta.to.global.u64 	%rd79, %rd100;
	mul.wide.s32 	%rd80, %r49, 4;
	add.s64 	%rd81, %rd79, %rd80;
	ld.global.u32 	%r50, [%rd81];
	mul.wide.s32 	%rd82, %r50, 4;
	add.s64 	%rd28, %rd11, %rd82;
	add.s64 	%rd29, %rd10, %rd82;
	add.s64 	%rd30, %rd9, %rd82;
	add.s64 	%rd31, %rd8, %rd82;
	add.s64 	%rd32, %rd7, %rd82;
	add.s64 	%rd33, %rd6, %rd82;
	add.s64 	%rd34, %rd5, %rd82;
	add.s64 	%rd35, %rd4, %rd82;
	add.s64 	%rd36, %rd3, %rd82;
	add.s64 	%rd37, %rd2, %rd82;
$L__BB0_14:
	ld.global.u32 	%r51, [%rd14];
	setp.lt.s32 	%p9, %r68, %r51;
	@%p9 bra 	$L__BB0_18;
	mad.lo.s32 	%r24, %r68, %r30, %r57;
	mul.wide.s32 	%rd83, %r24, 4;
	add.s64 	%rd84, %rd12, %rd83;
	ld.global.u32 	%r25, [%rd84];
	setp.ne.s32 	%p10, %r25, 0;
	@%p10 bra 	$L__BB0_17;
	mul.wide.s32 	%rd85, %r24, 4;
	add.s64 	%rd86, %rd11, %rd85;
	ld.global.f32 	%f10, [%rd86];
	st.global.f32 	[%rd28], %f10;
	add.s64 	%rd87, %rd10, %rd85;
	ld.global.f32 	%f11, [%rd87];
	st.global.f32 	[%rd29], %f11;
	add.s64 	%rd88, %rd9, %rd85;
	ld.global.f32 	%f12, [%rd88];
	st.global.f32 	[%rd30], %f12;
	add.s64 	%rd89, %rd8, %rd85;
	ld.global.f32 	%f13, [%rd89];
	st.global.f32 	[%rd31], %f13;
	add.s64 	%rd90, %rd7, %rd85;
	ld.global.f32 	%f14, [%rd90];
	st.global.f32 	[%rd32], %f14;
	add.s64 	%rd91, %rd6, %rd85;
	ld.global.f32 	%f15, [%rd91];
	st.global.f32 	[%rd33], %f15;
	add.s64 	%rd92, %rd5, %rd85;
	ld.global.f32 	%f16, [%rd92];
	st.global.f32 	[%rd34], %f16;
	add.s64 	%rd93, %rd4, %rd85;
	ld.global.f32 	%f17, [%rd93];
	st.global.f32 	[%rd35], %f17;
	add.s64 	%rd94, %rd3, %rd85;
	ld.global.f32 	%f18, [%rd94];
	st.global.f32 	[%rd36], %f18;
	add.s64 	%rd95, %rd2, %rd85;
	ld.global.u32 	%r52, [%rd95];
	st.global.u32 	[%rd37], %r52;
	mov.b32 	%r53, 0;
	st.global.u32 	[%rd95], %r53;
$L__BB0_17:
	add.s32 	%r68, %r68, -1;
	@%p10 bra 	$L__BB0_14;
$L__BB0_18:
	add.s32 	%r65, %r65, 1;
	ld.global.u32 	%r54, [%rd27];
	setp.lt.s32 	%p12, %r65, %r54;
	@%p12 bra 	$L__BB0_13;
$L__BB0_19:
	mov.u32 	%r55, %ntid.x;
	mov.u32 	%r56, %nctaid.x;
	mad.lo.s32 	%r57, %r55, %r56, %r57;
	setp.lt.s32 	%p13, %r57, %r30;
	@%p13 bra 	$L__BB0_2;
$L__BB0_20:
	ret;

}


// ===== COMPILED SASS (sm_100) =====

	.target	sm_100

	.elftype	@"ET_EXEC"


//--------------------- .note.nv.tkinfo           --------------------------
	.section	.note.nv.tkinfo,"",@"SHT_NOTE"
	.sectionflags	@"SHF_NOTE_NV_TKINFO"
	.tkinfo
        /*0018*/ 	.word	0x00000002
        /*0030*/ 	.string	""
        /*0030*/ 	.string	"ptxas"
        /*0030*/ 	.string	"Cuda compilation tools, release 13.0, V13.0.88"
        /*0030*/ 	.string	"Build cuda_13.0.r13.0/compiler.36424714_0"
        /*0030*/ 	.string	"-arch sm_100 -m 64 "



//--------------------- .note.nv.cuinfo           --------------------------
	.section	.note.nv.cuinfo,"",@"SHT_NOTE"
	.sectionflags	@"SHF_NOTE_NV_CUINFO"
        /*0018*/ 	.short	0x0002
        /*001a*/ 	.short	0x0064
        /*001c*/ 	.short	0x0082
	.zero		2


//--------------------- .nv.info                  --------------------------
	.section	.nv.info,"",@"SHT_CUDA_INFO"
	.align	4


	//----- nvinfo : EIATTR_REGCOUNT
	.align		4
        /*0000*/ 	.byte	0x04, 0x2f
        /*0002*/ 	.short	(.L_1 - .L_0)
	.align		4
.L_0:
        /*0004*/ 	.word	index@(_Z11FillGapsGPUPfS_S_S_S_S_S_S_S_PiS0_S0_S0_S0_S0_S0_iS0_S0_S0_S0_S0_S0_S0_iS0_)
        /*0008*/ 	.word	0x00000030


	//----- nvinfo : EIATTR_FRAME_SIZE
	.align		4
.L_1:
        /*000c*/ 	.byte	0x04, 0x11
        /*000e*/ 	.short	(.L_3 - .L_2)
	.align		4
.L_2:
        /*0010*/ 	.word	index@(_Z11FillGapsGPUPfS_S_S_S_S_S_S_S_PiS0_S0_S0_S0_S0_S0_iS0_S0_S0_S0_S0_S0_S0_iS0_)
        /*0014*/ 	.word	0x00000000


	//----- nvinfo : EIATTR_MIN_STACK_SIZE
	.align		4
.L_3:
        /*0018*/ 	.byte	0x04, 0x12
        /*001a*/ 	.short	(.L_5 - .L_4)
	.align		4
.L_4:
        /*001c*/ 	.word	index@(_Z11FillGapsGPUPfS_S_S_S_S_S_S_S_PiS0_S0_S0_S0_S0_S0_iS0_S0_S0_S0_S0_S0_S0_iS0_)
        /*0020*/ 	.word	0x00000000
.L_5:


//--------------------- .nv.compat                --------------------------
	.section	.nv.compat,"",@"SHT_CUDA_COMPAT_INFO"
	.align	4
        /*0000*/ 	.byte	0x02, 0x09, 0x00, 0x00, 0x02, 0x02, 0x01, 0x00, 0x02, 0x05, 0x05, 0x00, 0x03, 0x07, 0x01, 0x01
        /*0010*/ 	.byte	0x02, 0x03, 0x00, 0x00, 0x02, 0x06, 0x01, 0x00, 0x04, 0x0b, 0x08, 0x00, 0x09, 0x00, 0x00, 0x00
        /*0020*/ 	.byte	0x00, 0x00, 0x00, 0x00


//--------------------- .nv.info._Z11FillGapsGPUPfS_S_S_S_S_S_S_S_PiS0_S0_S0_S0_S0_S0_iS0_S0_S0_S0_S0_S0_S0_iS0_ --------------------------
	.section	.nv.info._Z11FillGapsGPUPfS_S_S_S_S_S_S_S_PiS0_S0_S0_S0_S0_S0_iS0_S0_S0_S0_S0_S0_S0_iS0_,"",@"SHT_CUDA_INFO"
	.sectionflags	@""
	.align	4


	//----- nvinfo : EIATTR_CUDA_API_VERSION
	.align		4
        /*0000*/ 	.byte	0x04, 0x37
        /*0002*/ 	.short	(.L_7 - .L_6)
.L_6:
        /*0004*/ 	.word	0x00000082


	//----- nvinfo : EIATTR_KPARAM_INFO
	.align		4
.L_7:
        /*0008*/ 	.byte	0x04, 0x17
        /*000a*/ 	.short	(.L_9 - .L_8)
.L_8:
        /*000c*/ 	.word	0x00000000
        /*0010*/ 	.short	0x0019
        /*0012*/ 	.short	0x00c8
        /*0014*/ 	.byte	0x00, 0xf5, 0x21, 0x00


	//----- nvinfo : EIATTR_KPARAM_INFO
	.align		4
.L_9:
        /*0018*/ 	.byte	0x04, 0x17
        /*001a*/ 	.short	(.L_11 - .L_10)
.L_10:
        /*001c*/ 	.word	0x00000000
        /*0020*/ 	.short	0x0018
        /*0022*/ 	.short	0x00c0
        /*0024*/ 	.byte	0x00, 0xf0, 0x11, 0x00


	//----- nvinfo : EIATTR_KPARAM_INFO
	.align		4
.L_11:
        /*0028*/ 	.byte	0x04, 0x17
        /*002a*/ 	.short	(.L_13 - .L_12)
.L_12:
        /*002c*/ 	.word	0x00000000
        /*0030*/ 	.short	0x0017
        /*0032*/ 	.short	0x00b8
        /*0034*/ 	.byte	0x00, 0xf5, 0x21, 0x00


	//----- nvinfo : EIATTR_KPARAM_INFO
	.align		4
.L_13:
        /*0038*/ 	.byte	0x04, 0x17
        /*003a*/ 	.short	(.L_15 - .L_14)
.L_14:
        /*003c*/ 	.word	0x00000000
        /*0040*/ 	.short	0x0016
        /*0042*/ 	.short	0x00b0
        /*0044*/ 	.byte	0x00, 0xf5, 0x21, 0x00


	//----- nvinfo : EIATTR_KPARAM_INFO
	.align		4
.L_15:
        /*0048*/ 	.byte	0x04, 0x17
        /*004a*/ 	.short	(.L_17 - .L_16)
.L_16:
        /*004c*/ 	.word	0x00000000
        /*0050*/ 	.short	0x0015
        /*0052*/ 	.short	0x00a8
        /*0054*/ 	.byte	0x00, 0xf5, 0x21, 0x00


	//----- nvinfo : EIATTR_KPARAM_INFO
	.align		4
.L_17:
        /*0058*/ 	.byte	0x04, 0x17
        /*005a*/ 	.short	(.L_19 - .L_18)
.L_18:
        /*005c*/ 	.word	0x00000000
        /*0060*/ 	.short	0x0014
        /*0062*/ 	.short	0x00a0
        /*0064*/ 	.byte	0x00, 0xf5, 0x21, 0x00


	//----- nvinfo : EIATTR_KPARAM_INFO
	.align		4
.L_19:
        /*0068*/ 	.byte	0x04, 0x17
        /*006a*/ 	.short	(.L_21 - .L_20)
.L_20:
        /*006c*/ 	.word	0x00000000
        /*0070*/ 	.short	0x0013
        /*0072*/ 	.short	0x0098
        /*0074*/ 	.byte	0x00, 0xf5, 0x21, 0x00


	//----- nvinfo : EIATTR_KPARAM_INFO
	.align		4
.L_21:
        /*0078*/ 	.byte	0x04, 0x17
        /*007a*/ 	.short	(.L_23 - .L_22)
.L_22:
        /*007c*/ 	.word	0x00000000
        /*0080*/ 	.short	0x0012
        /*0082*/ 	.short	0x0090
        /*0084*/ 	.byte	0x00, 0xf5, 0x21, 0x00


	//----- nvinfo : EIATTR_KPARAM_INFO
	.align		4
.L_23:
        /*0088*/ 	.byte	0x04, 0x17
        /*008a*/ 	.short	(.L_25 - .L_24)
.L_24:
        /*008c*/ 	.word	0x00000000
        /*0090*/ 	.short	0x0011
        /*0092*/ 	.short	0x0088
        /*0094*/ 	.byte	0x00, 0xf5, 0x21, 0x00


	//----- nvinfo : EIATTR_KPARAM_INFO
	.align		4
.L_25:
        /*0098*/ 	.byte	0x04, 0x17
        /*009a*/ 	.short	(.L_27 - .L_26)
.L_26:
        /*009c*/ 	.word	0x00000000
        /*00a0*/ 	.short	0x0010
        /*00a2*/ 	.short	0x0080
        /*00a4*/ 	.byte	0x00, 0xf0, 0x11, 0x00


	//----- nvinfo : EIATTR_KPARAM_INFO
	.align		4
.L_27:
        /*00a8*/ 	.byte	0x04, 0x17
        /*00aa*/ 	.short	(.L_29 - .L_28)
.L_28:
        /*00ac*/ 	.word	0x00000000
        /*00b0*/ 	.short	0x000f
        /*00b2*/ 	.short	0x0078
        /*00b4*/ 	.byte	0x00, 0xf5, 0x21, 0x00


	//----- nvinfo : EIATTR_KPARAM_INFO
	.align		4
.L_29:
        /*00b8*/ 	.byte	0x04, 0x17
        /*00ba*/ 	.short	(.L_31 - .L_30)
.L_30:
        /*00bc*/ 	.word	0x00000000
        /*00c0*/ 	.short	0x000e
        /*00c2*/ 	.short	0x0070
        /*00c4*/ 	.byte	0x00, 0xf5, 0x21, 0x00


	//----- nvinfo : EIATTR_KPARAM_INFO
	.align		4
.L_31:
        /*00c8*/ 	.byte	0x04, 0x17
        /*00ca*/ 	.short	(.L_33 - .L_32)
.L_32:
        /*00cc*/ 	.word	0x00000000
        /*00d0*/ 	.short	0x000d
        /*00d2*/ 	.short	0x0068
        /*00d4*/ 	.byte	0x00, 0xf5, 0x21, 0x00


	//----- nvinfo : EIATTR_KPARAM_INFO
	.align		4
.L_33:
        /*00d8*/ 	.byte	0x04, 0x17
        /*00da*/ 	.short	(.L_35 - .L_34)
.L_34:
        /*00dc*/ 	.word	0x00000000
        /*00e0*/ 	.short	0x000c
        /*00e2*/ 	.short	0x0060
        /*00e4*/ 	.byte	0x00, 0xf5, 0x21, 0x00


	//----- nvinfo : EIATTR_KPARAM_INFO
	.align		4
.L_35:
        /*00e8*/ 	.byte	0x04, 0x17
        /*00ea*/ 	.short	(.L_37 - .L_36)
.L_36:
        /*00ec*/ 	.word	0x00000000
        /*00f0*/ 	.short	0x000b
        /*00f2*/ 	.short	0x0058
        /*00f4*/ 	.byte	0x00, 0xf5, 0x21, 0x00


	//----- nvinfo : EIATTR_KPARAM_INFO
	.align		4
.L_37:
        /*00f8*/ 	.byte	0x04, 0x17
        /*00fa*/ 	.short	(.L_39 - .L_38)
.L_38:
        /*00fc*/ 	.word	0x00000000
        /*0100*/ 	.short	0x000a
        /*0102*/ 	.short	0x0050
        /*0104*/ 	.byte	0x00, 0xf5, 0x21, 0x00


	//----- nvinfo : EIATTR_KPARAM_INFO
	.align		4
.L_39:
        /*0108*/ 	.byte	0x04, 0x17
        /*010a*/ 	.short	(.L_41 - .L_40)
.L_40:
        /*010c*/ 	.word	0x00000000
        /*0110*/ 	.short	0x0009
        /*0112*/ 	.short	0x0048
        /*0114*/ 	.byte	0x00, 0xf5, 0x21, 0x00


	//----- nvinfo : EIATTR_KPARAM_INFO
	.align		4
.L_41:
        /*0118*/ 	.byte	0x04, 0x17
        /*011a*/ 	.short	(.L_43 - .L_42)
.L_42:
        /*011c*/ 	.word	0x00000000
        /*0120*/ 	.short	0x0008
        /*0122*/ 	.short	0x0040
        /*0124*/ 	.byte	0x00, 0xf5, 0x21, 0x00


	//----- nvinfo : EIATTR_KPARAM_INFO
	.align		4
.L_43:
        /*0128*/ 	.byte	0x04, 0x17
        /*012a*/ 	.short	(.L_45 - .L_44)
.L_44:
        /*012c*/ 	.word	0x00000000
        /*0130*/ 	.short	0x0007
        /*0132*/ 	.short	0x0038
        /*0134*/ 	.byte	0x00, 0xf5, 0x21, 0x00


	//----- nvinfo : EIATTR_KPARAM_INFO
	.align		4
.L_45:
        /*0138*/ 	.byte	0x04, 0x17
        /*013a*/ 	.short	(.L_47 - .L_46)
.L_46:
        /*013c*/ 	.word	0x00000000
        /*0140*/ 	.short	0x0006
        /*0142*/ 	.short	0x0030
        /*0144*/ 	.byte	0x00, 0xf5, 0x21, 0x00


	//----- nvinfo : EIATTR_KPARAM_INFO
	.align		4
.L_47:
        /*0148*/ 	.byte	0x04, 0x17
        /*014a*/ 	.short	(.L_49 - .L_48)
.L_48:
        /*014c*/ 	.word	0x00000000
        /*0150*/ 	.short	0x0005
        /*0152*/ 	.short	0x0028
        /*0154*/ 	.byte	0x00, 0xf5, 0x21, 0x00


	//----- nvinfo : EIATTR_KPARAM_INFO
	.align		4
.L_49:
        /*0158*/ 	.byte	0x04, 0x17
        /*015a*/ 	.short	(.L_51 - .L_50)
.L_50:
        /*015c*/ 	.word	0x00000000
        /*0160*/ 	.short	0x0004
        /*0162*/ 	.short	0x0020
        /*0164*/ 	.byte	0x00, 0xf5, 0x21, 0x00


	//----- nvinfo : EIATTR_KPARAM_INFO
	.align		4
.L_51:
        /*0168*/ 	.byte	0x04, 0x17
        /*016a*/ 	.short	(.L_53 - .L_52)
.L_52:
        /*016c*/ 	.word	0x00000000
        /*0170*/ 	.short	0x0003
        /*0172*/ 	.short	0x0018
        /*0174*/ 	.byte	0x00, 0xf5, 0x21, 0x00


	//----- nvinfo : EIATTR_KPARAM_INFO
	.align		4
.L_53:
        /*0178*/ 	.byte	0x04, 0x17
        /*017a*/ 	.short	(.L_55 - .L_54)
.L_54:
        /*017c*/ 	.word	0x00000000
        /*0180*/ 	.short	0x0002
        /*0182*/ 	.short	0x0010
        /*0184*/ 	.byte	0x00, 0xf5, 0x21, 0x00


	//----- nvinfo : EIATTR_KPARAM_INFO
	.align		4
.L_55:
        /*0188*/ 	.byte	0x04, 0x17
        /*018a*/ 	.short	(.L_57 - .L_56)
.L_56:
        /*018c*/ 	.word	0x00000000
        /*0190*/ 	.short	0x0001
        /*0192*/ 	.short	0x0008
        /*0194*/ 	.byte	0x00, 0xf5, 0x21, 0x00


	//----- nvinfo : EIATTR_KPARAM_INFO
	.align		4
.L_57:
        /*0198*/ 	.byte	0x04, 0x17
        /*019a*/ 	.short	(.L_59 - .L_58)
.L_58:
        /*019c*/ 	.word	0x00000000
        /*01a0*/ 	.short	0x0000
        /*01a2*/ 	.short	0x0000
        /*01a4*/ 	.byte	0x00, 0xf5, 0x21, 0x00


	//----- nvinfo : EIATTR_SPARSE_MMA_MASK
	.align		4
.L_59:
        /*01a8*/ 	.byte	0x03, 0x50
        /*01aa*/ 	.short	0x0000


	//----- nvinfo : EIATTR_MAXREG_COUNT
	.align		4
        /*01ac*/ 	.byte	0x03, 0x1b
        /*01ae*/ 	.short	0x00ff


	//----- nvinfo : EIATTR_MERCURY_ISA_VERSION
	.align		4
        /*01b0*/ 	.byte	0x03, 0x5f
        /*01b2*/ 	.short	0x0101


	//----- nvinfo : EIATTR_VRC_CTA_INIT_COUNT
	.align		4
        /*01b4*/ 	.byte	0x02, 0x4a
	.zero		1
	.zero		1


	//----- nvinfo : EIATTR_EXIT_INSTR_OFFSETS
	.align		4
        /*01b8*/ 	.byte	0x04, 0x1c
        /*01ba*/ 	.short	(.L_61 - .L_60)


	//   ....[0]....
.L_60:
        /*01bc*/ 	.word	0x00000080


	//   ....[1]....
        /*01c0*/ 	.word	0x00001050


	//----- nvinfo : EIATTR_CRS_STACK_SIZE
	.align		4
.L_61:
        /*01c4*/ 	.byte	0x04, 0x1e
        /*01c6*/ 	.short	(.L_63 - .L_62)
.L_62:
        /*01c8*/ 	.word	0x00000000


	//----- nvinfo : EIATTR_CBANK_PARAM_SIZE
	.align		4
.L_63:
        /*01cc*/ 	.byte	0x03, 0x19
        /*01ce*/ 	.short	0x00d0


	//----- nvinfo : EIATTR_PARAM_CBANK
	.align		4
        /*01d0*/ 	.byte	0x04, 0x0a
        /*01d2*/ 	.short	(.L_65 - .L_64)
	.align		4
.L_64:
        /*01d4*/ 	.word	index@(.nv.constant0._Z11FillGapsGPUPfS_S_S_S_S_S_S_S_PiS0_S0_S0_S0_S0_S0_iS0_S0_S0_S0_S0_S0_S0_iS0_)
        /*01d8*/ 	.short	0x0380
        /*01da*/ 	.short	0x00d0


	//----- nvinfo : EIATTR_SW_WAR
	.align		4
.L_65:
        /*01dc*/ 	.byte	0x04, 0x36
        /*01de*/ 	.short	(.L_67 - .L_66)
.L_66:
        /*01e0*/ 	.word	0x00000008
.L_67:


//--------------------- .nv.callgraph             --------------------------
	.section	.nv.callgraph,"",@"SHT_CUDA_CALLGRAPH"
	.align	4
	.sectionentsize	8
	.align		4
        /*0000*/ 	.word	0x00000000
	.align		4
        /*0004*/ 	.word	0xffffffff
	.align		4
        /*0008*/ 	.word	0x00000000
	.align		4
        /*000c*/ 	.word	0xfffffffe
	.align		4
        /*0010*/ 	.word	0x00000000
	.align		4
        /*0014*/ 	.word	0xfffffffd
	.align		4
        /*0018*/ 	.word	0x00000000
	.align		4
        /*001c*/ 	.word	0xfffffffc


//--------------------- .text._Z11FillGapsGPUPfS_S_S_S_S_S_S_S_PiS0_S0_S0_S0_S0_S0_iS0_S0_S0_S0_S0_S0_S0_iS0_ --------------------------
	.section	.text._Z11FillGapsGPUPfS_S_S_S_S_S_S_S_PiS0_S0_S0_S0_S0_S0_iS0_S0_S0_S0_S0_S0_S0_iS0_,"ax",@progbits
	.align	128
        .global         _Z11FillGapsGPUPfS_S_S_S_S_S_S_S_PiS0_S0_S0_S0_S0_S0_iS0_S0_S0_S0_S0_S0_S0_iS0_
        .type           _Z11FillGapsGPUPfS_S_S_S_S_S_S_S_PiS0_S0_S0_S0_S0_S0_iS0_S0_S0_S0_S0_S0_S0_iS0_,@function
        .size           _Z11FillGapsGPUPfS_S_S_S_S_S_S_S_PiS0_S0_S0_S0_S0_S0_iS0_S0_S0_S0_S0_S0_S0_iS0_,(.L_x_19 - _Z11FillGapsGPUPfS_S_S_S_S_S_S_S_PiS0_S0_S0_S0_S0_S0_iS0_S0_S0_S0_S0_S0_S0_iS0_)
        .other          _Z11FillGapsGPUPfS_S_S_S_S_S_S_S_PiS0_S0_S0_S0_S0_S0_iS0_S0_S0_S0_S0_S0_S0_iS0_,@"STO_CUDA_ENTRY STV_DEFAULT"
_Z11FillGapsGPUPfS_S_S_S_S_S_S_S_PiS0_S0_S0_S0_S0_S0_iS0_S0_S0_S0_S0_S0_S0_iS0_:
.text._Z11FillGapsGPUPfS_S_S_S_S_S_S_S_PiS0_S0_S0_S0_S0_S0_iS0_S0_S0_S0_S0_S0_S0_iS0_:
[----:B------:R-:W-:Y:S01]  /*0000*/  LDC R1, c[0x0][0x37c] ;  /* 0x0000df00ff017b82 */ /* 0x000fe20000000800 */
[----:B------:R-:W0:Y:S01]  /*0010*/  S2R R0, SR_TID.X ;  /* 0x0000000000007919 */ /* 0x000e220000002100 */
[----:B------:R-:W0:Y:S01]  /*0020*/  LDCU UR4, c[0x0][0x360] ;  /* 0x00006c00ff0477ac */ /* 0x000e220008000800 */
[----:B------:R-:W0:Y:S01]  /*0030*/  S2R R3, SR_CTAID.X ;  /* 0x0000000000037919 */ /* 0x000e220000002500 */
[----:B------:R-:W1:Y:S01]  /*0040*/  LDCU UR5, c[0x0][0x400] ;  /* 0x00008000ff0577ac */ /* 0x000e620008000800 */
[----:B0-----:R-:W-:Y:S01]  /*0050*/  IMAD R0, R3, UR4, R0 ;  /* 0x0000000403007c24 */ /* 0x001fe2000f8e0200 */
[----:B------:R-:W0:Y:S04]  /*0060*/  LDCU UR4, c[0x0][0x400] ;  /* 0x00008000ff0477ac */ /* 0x000e280008000800 */
[----:B-1----:R-:W-:-:S13]  /*0070*/  ISETP.GE.AND P0, PT, R0, UR5, PT ;  /* 0x0000000500007c0c */ /* 0x002fda000bf06270 */
[----:B0-----:R-:W-:Y:S05]  /*0080*/  @P0 EXIT ;  /* 0x000000000000094d */ /* 0x001fea0003800000 */
[----:B------:R-:W0:Y:S02]  /*0090*/  LDC.64 R34, c[0x0][0x358] ;  /* 0x0000d600ff227b82 */ /* 0x000e240000000a00 */
.L_x_17:
[----:B------:R-:W1:Y:S01]  /*00a0*/  LDC.64 R2, c[0x0][0x408] ;  /* 0x00010200ff027b82 */ /* 0x000e620000000a00 */
[C---:B0-----:R-:W-:Y:S02]  /*00b0*/  R2UR UR6, R34.reuse ;  /* 0x00000000220672ca */ /* 0x041fe400000e0000 */
[C---:B------:R-:W-:Y:S02]  /*00c0*/  R2UR UR7, R35.reuse ;  /* 0x00000000230772ca */ /* 0x040fe400000e0000 */
[----:B------:R-:W-:Y:S02]  /*00d0*/  R2UR UR8, R34 ;  /* 0x00000000220872ca */ /* 0x000fe400000e0000 */
[----:B------:R-:W-:Y:S01]  /*00e0*/  R2UR UR9, R35 ;  /* 0x00000000230972ca */ /* 0x000fe200000e0000 */
[----:B------:R-:W0:Y:S01]  /*00f0*/  LDC.64 R20, c[0x0][0x410] ;  /* 0x00010400ff147b82 */ /* 0x000e220000000a00 */
[----:B-1----:R-:W-:-:S07]  /*0100*/  IMAD.WIDE R2, R0, 0x4, R2 ;  /* 0x0000000400027825 */ /* 0x002fce00078e0202 */
[----:B------:R-:W2:Y:S01]  /*0110*/  LDG.E R25, desc[UR6][R2.64] ;  /* 0x0000000602197981 */ /* 0x000ea2000c1e1900 */
[----:B0-----:R-:W-:-:S05]  /*0120*/  IMAD.WIDE R20, R0, 0x4, R20 ;  /* 0x0000000400147825 */ /* 0x001fca00078e0214 */
[----:B------:R-:W2:Y:S02]  /*0130*/  LDG.E R4, desc[UR8][R20.64] ;  /* 0x0000000814047981 */ /* 0x000ea4000c1e1900 */
[----:B--2---:R-:W-:-:S05]  /*0140*/  IADD3 R5, PT, PT, R25, -R4, RZ ;  /* 0x8000000419057210 */ /* 0x004fca0007ffe0ff */
[----:B------:R0:W-:Y:S04]  /*0150*/  STG.E desc[UR6][R2.64], R5 ;  /* 0x0000000502007986 */ /* 0x0001e8000c101906 */
[----:B------:R-:W2:Y:S01]  /*0160*/  LDG.E R4, desc[UR8][R20.64] ;  /* 0x0000000814047981 */ /* 0x000ea2000c1e1900 */
[----:B------:R-:W-:Y:S01]  /*0170*/  BSSY.RECONVERGENT B0, `(.L_x_0) ;  /* 0x0000075000007945 */ /* 0x000fe20003800200 */
[----:B--2---:R-:W-:-:S13]  /*0180*/  ISETP.GE.AND P0, PT, R4, 0x1, PT ;  /* 0x000000010400780c */ /* 0x004fda0003f06270 */
[----:B0-----:R-:W-:Y:S05]  /*0190*/  @!P0 BRA `(.L_x_1) ;  /* 0x0000000400c88947 */ /* 0x001fea0003800000 */
[----:B------:R-:W-:Y:S01]  /*01a0*/  HFMA2 R27, -RZ, RZ, 0, 0 ;  /* 0x00000000ff1b7431 */ /* 0x000fe200000001ff */
[----:B------:R-:W-:Y:S01]  /*01b0*/  BSSY.RECONVERGENT B1, `(.L_x_2) ;  /* 0x000006d000017945 */ /* 0x000fe20003800200 */
[----:B------:R-:W-:-:S07]  /*01c0*/  IADD3 R25, PT, PT, R25, -0x1, RZ ;  /* 0xffffffff19197810 */ /* 0x000fce0007ffe0ff */
.L_x_8:
[----:B------:R-:W0:Y:S01]  /*01d0*/  LDC.64 R12, c[0x0][0x430] ;  /* 0x00010c00ff0c7b82 */ /* 0x000e220000000a00 */
[----:B------:R-:W1:Y:S01]  /*01e0*/  LDCU UR5, c[0x0][0x400] ;  /* 0x00008000ff0577ac */ /* 0x000e620008000800 */
[----:B------:R-:W-:Y:S02]  /*01f0*/  R2UR UR6, R34 ;  /* 0x00000000220672ca */ /* 0x000fe400000e0000 */
[----:B------:R-:W-:-:S04]  /*0200*/  R2UR UR7, R35 ;  /* 0x00000000230772ca */ /* 0x000fc800000e0000 */
[----:B------:R-:W2:Y:S08]  /*0210*/  LDC.64 R18, c[0x0][0x380] ;  /* 0x0000e000ff127b82 */ /* 0x000eb00000000a00 */
[----:B------:R-:W3:Y:S01]  /*0220*/  LDC.64 R16, c[0x0][0x388] ;  /* 0x0000e200ff107b82 */ /* 0x000ee20000000a00 */
[----:B-1----:R-:W-:-:S04]  /*0230*/  IMAD R5, R27, UR5, R0 ;  /* 0x000000051b057c24 */ /* 0x002fc8000f8e0200 */
[----:B0-----:R-:W-:-:S03]  /*0240*/  IMAD.WIDE R12, R5, 0x4, R12 ;  /* 0x00000004050c7825 */ /* 0x001fc600078e020c */
[----:B------:R-:W0:Y:S02]  /*0250*/  LDC.64 R14, c[0x0][0x390] ;  /* 0x0000e400ff0e7b82 */ /* 0x000e240000000a00 */
[----:B------:R-:W2:Y:S01]  /*0260*/  LDG.E R31, desc[UR6][R12.64] ;  /* 0x000000060c1f7981 */ /* 0x000ea2000c1e1900 */
[----:B------:R-:W-:Y:S01]  /*0270*/  IMAD R24, R25, UR5, R0 ;  /* 0x0000000519187c24 */ /* 0x000fe2000f8e0200 */
[----:B------:R-:W-:Y:S04]  /*0280*/  BSSY.RECONVERGENT B2, `(.L_x_3) ;  /* 0x0000059000027945 */ /* 0x000fe80003800200 */
[----:B------:R-:W1:Y:S08]  /*0290*/  LDC.64 R36, c[0x0][0x398] ;  /* 0x0000e600ff247b82 */ /* 0x000e700000000a00 */
[----:B------:R-:W4:Y:S08]  /*02a0*/  LDC.64 R10, c[0x0][0x3a0] ;  /* 0x0000e800ff0a7b82 */ /* 0x000f300000000a00 */
[----:B------:R-:W5:Y:S08]  /*02b0*/  LDC.64 R8, c[0x0][0x3a8] ;  /* 0x0000ea00ff087b82 */ /* 0x000f700000000a00 */
[----:B------:R-:W5:Y:S08]  /*02c0*/  LDC.64 R6, c[0x0][0x3b0] ;  /* 0x0000ec00ff067b82 */ /* 0x000f700000000a00 */
[----:B------:R-:W5:Y:S08]  /*02d0*/  LDC.64 R4, c[0x0][0x3b8] ;  /* 0x0000ee00ff047b82 */ /* 0x000f700000000a00 */
[----:B------:R-:W5:Y:S08]  /*02e0*/  LDC.64 R32, c[0x0][0x3c0] ;  /* 0x0000f000ff207b82 */ /* 0x000f700000000a00 */
[----:B------:R-:W5:Y:S08]  /*02f0*/  LDC.64 R28, c[0x0][0x3f8] ;  /* 0x0000fe00ff1c7b82 */ /* 0x000f700000000a00 */
[----:B------:R-:W5:Y:S01]  /*0300*/  LDC.64 R22, c[0x0][0x448] ;  /* 0x00011200ff167b82 */ /* 0x000f620000000a00 */
[----:B--2---:R-:W-:-:S04]  /*0310*/  IMAD.WIDE R18, R31, 0x4, R18 ;  /* 0x000000041f127825 */ /* 0x004fc800078e0212 */
[----:B---3--:R-:W-:-:S04]  /*0320*/  IMAD.WIDE R16, R31, 0x4, R16 ;  /* 0x000000041f107825 */ /* 0x008fc800078e0210 */
[----:B0-----:R-:W-:-:S04]  /*0330*/  IMAD.WIDE R14, R31, 0x4, R14 ;  /* 0x000000041f0e7825 */ /* 0x001fc800078e020e */
[----:B-1----:R-:W-:-:S04]  /*0340*/  IMAD.WIDE R12, R31, 0x4, R36 ;  /* 0x000000041f0c7825 */ /* 0x002fc800078e0224 */
[----:B----4-:R-:W-:-:S04]  /*0350*/  IMAD.WIDE R10, R31, 0x4, R10 ;  /* 0x000000041f0a7825 */ /* 0x010fc800078e020a */
[----:B-----5:R-:W-:-:S04]  /*0360*/  IMAD.WIDE R8, R31, 0x4, R8 ;  /* 0x000000041f087825 */ /* 0x020fc800078e0208 */
[----:B------:R-:W-:-:S04]  /*0370*/  IMAD.WIDE R6, R31, 0x4, R6 ;  /* 0x000000041f067825 */ /* 0x000fc800078e0206 */
[----:B------:R-:W-:-:S04]  /*0380*/  IMAD.WIDE R4, R31, 0x4, R4 ;  /* 0x000000041f047825 */ /* 0x000fc800078e0204 */
[----:B------:R-:W-:-:S04]  /*0390*/  IMAD.WIDE R32, R31, 0x4, R32 ;  /* 0x000000041f207825 */ /* 0x000fc800078e0220 */
[----:B------:R-:W-:-:S04]  /*03a0*/  IMAD.WIDE R28, R31, 0x4, R28 ;  /* 0x000000041f1c7825 */ /* 0x000fc800078e021c */
[C---:B------:R-:W-:Y:S01]  /*03b0*/  IMAD.WIDE R22, R31.reuse, 0x4, R22 ;  /* 0x000000041f167825 */ /* 0x040fe200078e0216 */
[----:B------:R-:W-:-:S07]  /*03c0*/  IADD3 R31, PT, PT, R31, -R24, RZ ;  /* 0x800000181f1f7210 */ /* 0x000fce0007ffe0ff */
.L_x_7:
[----:B------:R-:W-:Y:S02]  /*03d0*/  R2UR UR6, R34 ;  /* 0x00000000220672ca */ /* 0x000fe400000e0000 */
[----:B------:R-:W-:-:S13]  /*03e0*/  R2UR UR7, R35 ;  /* 0x00000000230772ca */ /* 0x000fda00000e0000 */
[----:B--2---:R-:W2:Y:S02]  /*03f0*/  LDG.E R26, desc[UR6][R2.64] ;  /* 0x00000006021a7981 */ /* 0x004ea4000c1e1900 */
[----:B--2---:R-:W-:-:S13]  /*0400*/  ISETP.GE.AND P0, PT, R25, R26, PT ;  /* 0x0000001a1900720c */ /* 0x004fda0003f06270 */
[----:B------:R-:W-:Y:S05]  /*0410*/  @!P0 BRA `(.L_x_4) ;  /* 0x0000000000fc8947 */ /* 0x000fea0003800000 */
[----:B------:R-:W0:Y:S01]  /*0420*/  LDC.64 R36, c[0x0][0x420] ;  /* 0x00010800ff247b82 */ /* 0x000e220000000a00 */
[----:B------:R-:W-:Y:S02]  /*0430*/  R2UR UR6, R34 ;  /* 0x00000000220672ca */ /* 0x000fe400000e0000 */
[----:B------:R-:W-:Y:S01]  /*0440*/  R2UR UR7, R35 ;  /* 0x00000000230772ca */ /* 0x000fe200000e0000 */
[----:B0-----:R-:W-:-:S12]  /*0450*/  IMAD.WIDE R36, R24, 0x4, R36 ;  /* 0x0000000418247825 */ /* 0x001fd800078e0224 */
[----:B------:R-:W2:Y:S01]  /*0460*/  LDG.E R36, desc[UR6][R36.64] ;  /* 0x0000000624247981 */ /* 0x000ea2000c1e1900 */
[----:B------:R-:W-:Y:S01]  /*0470*/  ISETP.NE.AND P0, PT, R31, RZ, PT ;  /* 0x000000ff1f00720c */ /* 0x000fe20003f05270 */
[----:B------:R-:W-:Y:S03]  /*0480*/  BSSY.RECONVERGENT B3, `(.L_x_5) ;  /* 0x0000034000037945 */ /* 0x000fe60003800200 */
[----:B--2---:R-:W-:-:S13]  /*0490*/  ISETP.NE.OR P0, PT, R36, RZ, !P0 ;  /* 0x000000ff2400720c */ /* 0x004fda0004705670 */
[----:B------:R-:W-:Y:S05]  /*04a0*/  @P0 BRA `(.L_x_6) ;  /* 0x0000000000c40947 */ /* 0x000fea0003800000 */
[----:B------:R-:W0:Y:S01]  /*04b0*/  LDC.64 R36, c[0x0][0x380] ;  /* 0x0000e000ff247b82 */ /* 0x000e220000000a00 */
[----:B------:R-:W-:Y:S02]  /*04c0*/  R2UR UR6, R34 ;  /* 0x00000000220672ca */ /* 0x000fe400000e0000 */
[----:B------:R-:W-:-:S05]  /*04d0*/  R2UR UR7, R35 ;  /* 0x00000000230772ca */ /* 0x000fca00000e0000 */
[----:B------:R-:W1:Y:S01]  /*04e0*/  LDC.64 R38, c[0x0][0x388] ;  /* 0x0000e200ff267b82 */ /* 0x000e620000000a00 */
[----:B------:R-:W-:Y:S02]  /*04f0*/  R2UR UR8, R34 ;  /* 0x00000000220872ca */ /* 0x000fe400000e0000 */
[----:B------:R-:W-:-:S05]  /*0500*/  R2UR UR9, R35 ;  /* 0x00000000230972ca */ /* 0x000fca00000e0000 */
[----:B------:R-:W2:Y:S01]  /*0510*/  LDC.64 R40, c[0x0][0x390] ;  /* 0x0000e400ff287b82 */ /* 0x000ea20000000a00 */
[----:B0-----:R-:W-:-:S05]  /*0520*/  IMAD.WIDE R36, R24, 0x4, R36 ;  /* 0x0000000418247825 */ /* 0x001fca00078e0224 */
[----:B------:R0:W3:Y:S01]  /*0530*/  LDG.E R43, desc[UR6][R36.64] ;  /* 0x00000006242b7981 */ /* 0x0000e2000c1e1900 */
[C---:B-1----:R-:W-:Y:S01]  /*0540*/  IMAD.WIDE R38, R24.reuse, 0x4, R38 ;  /* 0x0000000418267825 */ /* 0x042fe200078e0226 */
[----:B0-----:R-:W0:Y:S02]  /*0550*/  LDC.64 R36, c[0x0][0x398] ;  /* 0x0000e600ff247b82 */ /* 0x001e240000000a00 */
[----:B---3--:R1:W-:Y:S04]  /*0560*/  STG.E desc[UR6][R18.64], R43 ;  /* 0x0000002b12007986 */ /* 0x0083e8000c101906 */
[----:B------:R3:W4:Y:S01]  /*0570*/  LDG.E R45, desc[UR8][R38.64] ;  /* 0x00000008262d7981 */ /* 0x000722000c1e1900 */
[----:B--2---:R-:W-:-:S04]  /*0580*/  IMAD.WIDE R40, R24, 0x4, R40 ;  /* 0x0000000418287825 */ /* 0x004fc800078e0228 */
[C---:B0-----:R-:W-:Y:S01]  /*0590*/  IMAD.WIDE R36, R24.reuse, 0x4, R36 ;  /* 0x0000000418247825 */ /* 0x041fe200078e0224 */
[----:B---3--:R-:W0:Y:S01]  /*05a0*/  LDC.64 R38, c[0x0][0x3a0] ;  /* 0x0000e800ff267b82 */ /* 0x008e220000000a00 */
[----:B----4-:R2:W-:Y:S04]  /*05b0*/  STG.E desc[UR6][R16.64], R45 ;  /* 0x0000002d10007986 */ /* 0x0105e8000c101906 */
[----:B------:R3:W4:Y:S01]  /*05c0*/  LDG.E R26, desc[UR8][R40.64] ;  /* 0x00000008281a7981 */ /* 0x000722000c1e1900 */
[C---:B0-----:R-:W-:Y:S02]  /*05d0*/  IMAD.WIDE R38, R24.reuse, 0x4, R38 ;  /* 0x0000000418267825 */ /* 0x041fe400078e0226 */
[----:B---3--:R-:W0:Y:S01]  /*05e0*/  LDC.64 R40, c[0x0][0x3a8] ;  /* 0x0000ea00ff287b82 */ /* 0x008e220000000a00 */
[----:B----4-:R3:W-:Y:S04]  /*05f0*/  STG.E desc[UR6][R14.64], R26 ;  /* 0x0000001a0e007986 */ /* 0x0107e8000c101906 */
[----:B-1----:R1:W4:Y:S01]  /*0600*/  LDG.E R43, desc[UR8][R36.64] ;  /* 0x00000008242b7981 */ /* 0x002322000c1e1900 */
[----:B0-----:R-:W-:-:S02]  /*0610*/  IMAD.WIDE R40, R24, 0x4, R40 ;  /* 0x0000000418287825 */ /* 0x001fc400078e0228 */
[----:B-1----:R-:W0:Y:S01]  /*0620*/  LDC.64 R36, c[0x0][0x3b0] ;  /* 0x0000ec00ff247b82 */ /* 0x002e220000000a00 */
[----:B----4-:R1:W-:Y:S04]  /*0630*/  STG.E desc[UR6][R12.64], R43 ;  /* 0x0000002b0c007986 */ /* 0x0103e8000c101906 */
[----:B--2---:R2:W4:Y:S01]  /*0640*/  LDG.E R45, desc[UR8][R38.64] ;  /* 0x00000008262d7981 */ /* 0x004522000c1e1900 */
[C---:B0-----:R-:W-:Y:S02]  /*0650*/  IMAD.WIDE R36, R24.reuse, 0x4, R36 ;  /* 0x0000000418247825 */ /* 0x041fe400078e0224 */
[----:B--2---:R-:W0:Y:S01]  /*0660*/  LDC.64 R38, c[0x0][0x3b8] ;  /* 0x0000ee00ff267b82 */ /* 0x004e220000000a00 */
[----:B----4-:R2:W-:Y:S04]  /*0670*/  STG.E desc[UR6][R10.64], R45 ;  /* 0x0000002d0a007986 */ /* 0x0105e8000c101906 */
[----:B---3--:R3:W4:Y:S01]  /*0680*/  LDG.E R26, desc[UR8][R40.64] ;  /* 0x00000008281a7981 */ /* 0x008722000c1e1900 */
[----:B0-----:R-:W-:-:S02]  /*0690*/  IMAD.WIDE R38, R24, 0x4, R38 ;  /* 0x0000000418267825 */ /* 0x001fc400078e0226 */
[----:B---3--:R-:W0:Y:S01]  /*06a0*/  LDC.64 R40, c[0x0][0x3c0] ;  /* 0x0000f000ff287b82 */ /* 0x008e220000000a00 */
[----:B----4-:R-:W-:Y:S04]  /*06b0*/  STG.E desc[UR6][R8.64], R26 ;  /* 0x0000001a08007986 */ /* 0x010fe8000c101906 */
[----:B-1----:R1:W3:Y:S01]  /*06c0*/  LDG.E R43, desc[UR8][R36.64] ;  /* 0x00000008242b7981 */ /* 0x0022e2000c1e1900 */
[C---:B0-----:R-:W-:Y:S02]  /*06d0*/  IMAD.WIDE R40, R24.reuse, 0x4, R40 ;  /* 0x0000000418287825 */ /* 0x041fe400078e0228 */
[----:B-1----:R-:W0:Y:S01]  /*06e0*/  LDC.64 R36, c[0x0][0x3f8] ;  /* 0x0000fe00ff247b82 */ /* 0x002e220000000a00 */
[----:B---3--:R1:W-:Y:S04]  /*06f0*/  STG.E desc[UR6][R6.64], R43 ;  /* 0x0000002b06007986 */ /* 0x0083e8000c101906 */
[----:B--2---:R2:W3:Y:S01]  /*0700*/  LDG.E R45, desc[UR8][R38.64] ;  /* 0x00000008262d7981 */ /* 0x0044e2000c1e1900 */
[----:B0-----:R-:W-:-:S02]  /*0710*/  IMAD.WIDE R36, R24, 0x4, R36 ;  /* 0x0000000418247825 */ /* 0x001fc400078e0224 */
[----:B--2---:R-:W0:Y:S01]  /*0720*/  LDC.64 R38, c[0x0][0x448] ;  /* 0x00011200ff267b82 */ /* 0x004e220000000a00 */
[----:B---3--:R2:W-:Y:S04]  /*0730*/  STG.E desc[UR6][R4.64], R45 ;  /* 0x0000002d04007986 */ /* 0x0085e8000c101906 */
[----:B------:R-:W3:Y:S01]  /*0740*/  LDG.E R41, desc[UR8][R40.64] ;  /* 0x0000000828297981 */ /* 0x000ee2000c1e1900 */
[----:B0-----:R-:W-:-:S03]  /*0750*/  IMAD.WIDE R38, R24, 0x4, R38 ;  /* 0x0000000418267825 */ /* 0x001fc600078e0226 */
[----:B---3--:R2:W-:Y:S04]  /*0760*/  STG.E desc[UR6][R32.64], R41 ;  /* 0x0000002920007986 */ /* 0x0085e8000c101906 */
[----:B-1----:R-:W3:Y:S04]  /*0770*/  LDG.E R43, desc[UR8][R36.64] ;  /* 0x00000008242b7981 */ /* 0x002ee8000c1e1900 */
[----:B---3--:R2:W-:Y:S04]  /*0780*/  STG.E desc[UR6][R28.64], R43 ;  /* 0x0000002b1c007986 */ /* 0x0085e8000c101906 */
[----:B------:R-:W3:Y:S04]  /*0790*/  LDG.E R39, desc[UR8][R38.64] ;  /* 0x0000000826277981 */ /* 0x000ee8000c1e1900 */
[----:B---3--:R2:W-:Y:S04]  /*07a0*/  STG.E desc[UR6][R22.64], R39 ;  /* 0x0000002716007986 */ /* 0x0085e8000c101906 */
[----:B------:R2:W-:Y:S02]  /*07b0*/  STG.E desc[UR8][R36.64], RZ ;  /* 0x000000ff24007986 */ /* 0x0005e4000c101908 */
.L_x_6:
[----:B------:R-:W-:Y:S05]  /*07c0*/  BSYNC.RECONVERGENT B3 ;  /* 0x0000000000037941 */ /* 0x000fea0003800200 */
.L_x_5:
[----:B------:R-:W-:Y:S02]  /*07d0*/  IADD3 R25, PT, PT, R25, -0x1, RZ ;  /* 0xffffffff19197810 */ /* 0x000fe40007ffe0ff */
[----:B------:R-:W-:Y:S02]  /*07e0*/  IADD3 R24, PT, PT, R24, -UR4, RZ ;  /* 0x8000000418187c10 */ /* 0x000fe4000fffe0ff */
[----:B------:R-:W-:Y:S01]  /*07f0*/  IADD3 R31, PT, PT, R31, UR4, RZ ;  /* 0x000000041f1f7c10 */ /* 0x000fe2000fffe0ff */
[----:B------:R-:W-:Y:S06]  /*0800*/  @P0 BRA `(.L_x_7) ;  /* 0xfffffff800f00947 */ /* 0x000fec000383ffff */
.L_x_4:
[----:B------:R-:W-:Y:S05]  /*0810*/  BSYNC.RECONVERGENT B2 ;  /* 0x0000000000027941 */ /* 0x000fea0003800200 */
.L_x_3:
[----:B------:R-:W-:Y:S02]  /*0820*/  R2UR UR6, R34 ;  /* 0x00000000220672ca */ /* 0x000fe400000e0000 */
[----:B------:R-:W-:-:S13]  /*0830*/  R2UR UR7, R35 ;  /* 0x00000000230772ca */ /* 0x000fda00000e0000 */
[----:B--2---:R-:W2:Y:S01]  /*0840*/  LDG.E R4, desc[UR6][R20.64] ;  /* 0x0000000614047981 */ /* 0x004ea2000c1e1900 */
[----:B------:R-:W-:-:S04]  /*0850*/  IADD3 R27, PT, PT, R27, 0x1, RZ ;  /* 0x000000011b1b7810 */ /* 0x000fc80007ffe0ff */
[----:B--2---:R-:W-:-:S13]  /*0860*/  ISETP.GE.AND P0, PT, R27, R4, PT ;  /* 0x000000041b00720c */ /* 0x004fda0003f06270 */
[----:B------:R-:W-:Y:S05]  /*0870*/  @!P0 BRA `(.L_x_8) ;  /* 0xfffffff800548947 */ /* 0x000fea000383ffff */
[----:B------:R-:W-:Y:S05]  /*0880*/  BSYNC.RECONVERGENT B1 ;  /* 0x0000000000017941 */ /* 0x000fea0003800200 */
.L_x_2:
[----:B------:R-:W-:Y:S02]  /*0890*/  R2UR UR6, R34 ;  /* 0x00000000220672ca */ /* 0x000fe400000e0000 */
[----:B------:R-:W-:-:S13]  /*08a0*/  R2UR UR7, R35 ;  /* 0x00000000230772ca */ /* 0x000fda00000e0000 */
[----:B------:R0:W5:Y:S02]  /*08b0*/  LDG.E R5, desc[UR6][R2.64] ;  /* 0x0000000602057981 */ /* 0x000164000c1e1900 */
.L_x_1:
[----:B------:R-:W-:Y:S05]  /*08c0*/  BSYNC.RECONVERGENT B0 ;  /* 0x0000000000007941 */ /* 0x000fea0003800200 */
.L_x_0:
[----:B------:R-:W1:Y:S01]  /*08d0*/  LDC.64 R18, c[0x0][0x418] ;  /* 0x00010600ff127b82 */ /* 0x000e620000000a00 */
[----:B------:R-:W-:Y:S02]  /*08e0*/  R2UR UR6, R34 ;  /* 0x00000000220672ca */ /* 0x000fe400000e0000 */
[----:B------:R-:W-:Y:S01]  /*08f0*/  R2UR UR7, R35 ;  /* 0x00000000230772ca */ /* 0x000fe200000e0000 */
[----:B-1----:R-:W-:-:S12]  /*0900*/  IMAD.WIDE R18, R0, 0x4, R18 ;  /* 0x0000000400127825 */ /* 0x002fd800078e0212 */
[----:B------:R-:W2:Y:S01]  /*0910*/  LDG.E R4, desc[UR6][R18.64] ;  /* 0x0000000612047981 */ /* 0x000ea2000c1e1900 */
[----:B------:R-:W-:Y:S02]  /*0920*/  R2UR UR8, R34 ;  /* 0x00000000220872ca */ /* 0x000fe400000e0000 */
[----:B------:R-:W-:Y:S02]  /*0930*/  R2UR UR9, R35 ;  /* 0x00000000230972ca */ /* 0x000fe400000e0000 */
[----:B--2--5:R-:W-:-:S05]  /*0940*/  IADD3 R7, PT, PT, -R4, R5, RZ ;  /* 0x0000000504077210 */ /* 0x024fca0007ffe1ff */
[----:B------:R1:W-:Y:S06]  /*0950*/  STG.E desc[UR6][R2.64], R7 ;  /* 0x0000000702007986 */ /* 0x0003ec000c101906 */
[----:B------:R-:W2:Y:S01]  /*0960*/  LDG.E R4, desc[UR8][R18.64] ;  /* 0x0000000812047981 */ /* 0x000ea2000c1e1900 */
[----:B------:R-:W-:Y:S01]  /*0970*/  BSSY.RECONVERGENT B0, `(.L_x_9) ;  /* 0x0000067000007945 */ /* 0x000fe20003800200 */
[----:B--2---:R-:W-:-:S13]  /*0980*/  ISETP.GE.AND P0, PT, R4, 0x1, PT ;  /* 0x000000010400780c */ /* 0x004fda0003f06270 */
[----:B-1----:R-:W-:Y:S05]  /*0990*/  @!P0 BRA `(.L_x_10) ;  /* 0x0000000400908947 */ /* 0x002fea0003800000 */
[----:B------:R-:W-:Y:S02]  /*09a0*/  IADD3 R21, PT, PT, R5, -0x1, RZ ;  /* 0xffffffff05157810 */ /* 0x000fe40007ffe0ff */
[----:B------:R-:W-:-:S07]  /*09b0*/  MOV R23, RZ ;  /* 0x000000ff00177202 */ /* 0x000fce0000000f00 */
.L_x_16:
[----:B------:R-:W1:Y:S01]  /*09c0*/  LDC.64 R6, c[0x0][0x438] ;  /* 0x00010e00ff067b82 */ /* 0x000e620000000a00 */
[----:B------:R-:W2:Y:S01]  /*09d0*/  LDCU UR5, c[0x0][0x400] ;  /* 0x00008000ff0577ac */ /* 0x000ea20008000800 */
[----:B------:R-:W-:Y:S02]  /*09e0*/  R2UR UR6, R34 ;  /* 0x00000000220672ca */ /* 0x000fe400000e0000 */
[----:B------:R-:W-:-:S04]  /*09f0*/  R2UR UR7, R35 ;  /* 0x00000000230772ca */ /* 0x000fc800000e0000 */
[----:B------:R-:W3:Y:S08]  /*0a00*/  LDC.64 R14, c[0x0][0x380] ;  /* 0x0000e000ff0e7b82 */ /* 0x000ef00000000a00 */
[----:B------:R-:W4:Y:S01]  /*0a10*/  LDC.64 R12, c[0x0][0x388] ;  /* 0x0000e200ff0c7b82 */ /* 0x000f220000000a00 */
[----:B--2---:R-:W-:-:S04]  /*0a20*/  IMAD R5, R23, UR5, R0 ;  /* 0x0000000517057c24 */ /* 0x004fc8000f8e0200 */
[----:B-1----:R-:W-:-:S03]  /*0a30*/  IMAD.WIDE R6, R5, 0x4, R6 ;  /* 0x0000000405067825 */ /* 0x002fc600078e0206 */
[----:B------:R-:W1:Y:S02]  /*0a40*/  LDC.64 R10, c[0x0][0x390] ;  /* 0x0000e400ff0a7b82 */ /* 0x000e640000000a00 */
[----:B------:R-:W3:Y:S01]  /*0a50*/  LDG.E R33, desc[UR6][R6.64] ;  /* 0x0000000606217981 */ /* 0x000ee2000c1e1900 */
[----:B------:R-:W-:Y:S05]  /*0a60*/  BSSY.RECONVERGENT B1, `(.L_x_11) ;  /* 0x0000051000017945 */ /* 0x000fea0003800200 */
[----:B------:R-:W2:Y:S08]  /*0a70*/  LDC.64 R8, c[0x0][0x398] ;  /* 0x0000e600ff087b82 */ /* 0x000eb00000000a00 */
[----:B------:R-:W5:Y:S08]  /*0a80*/  LDC.64 R36, c[0x0][0x3a0] ;  /* 0x0000e800ff247b82 */ /* 0x000f700000000a00 */
[----:B------:R-:W0:Y:S08]  /*0a90*/  LDC.64 R4, c[0x0][0x3a8] ;  /* 0x0000ea00ff047b82 */ /* 0x000e300000000a00 */
[----:B------:R-:W0:Y:S08]  /*0aa0*/  LDC.64 R24, c[0x0][0x3b0] ;  /* 0x0000ec00ff187b82 */ /* 0x000e300000000a00 */
[----:B------:R-:W0:Y:S08]  /*0ab0*/  LDC.64 R26, c[0x0][0x3b8] ;  /* 0x0000ee00ff1a7b82 */ /* 0x000e300000000a00 */
[----:B------:R-:W0:Y:S08]  /*0ac0*/  LDC.64 R28, c[0x0][0x3c0] ;  /* 0x0000f000ff1c7b82 */ /* 0x000e300000000a00 */
[----:B------:R-:W0:Y:S08]  /*0ad0*/  LDC.64 R30, c[0x0][0x3f8] ;  /* 0x0000fe00ff1e7b82 */ /* 0x000e300000000a00 */
[----:B------:R-:W0:Y:S01]  /*0ae0*/  LDC.64 R16, c[0x0][0x3c0] ;  /* 0x0000f000ff107b82 */ /* 0x000e220000000a00 */
[----:B---3--:R-:W-:-:S04]  /*0af0*/  IMAD.WIDE R14, R33, 0x4, R14 ;  /* 0x00000004210e7825 */ /* 0x008fc800078e020e */
[----:B----4-:R-:W-:-:S04]  /*0b00*/  IMAD.WIDE R12, R33, 0x4, R12 ;  /* 0x00000004210c7825 */ /* 0x010fc800078e020c */
[----:B-1----:R-:W-:-:S04]  /*0b10*/  IMAD.WIDE R10, R33, 0x4, R10 ;  /* 0x00000004210a7825 */ /* 0x002fc800078e020a */
[----:B--2---:R-:W-:-:S04]  /*0b20*/  IMAD.WIDE R8, R33, 0x4, R8 ;  /* 0x0000000421087825 */ /* 0x004fc800078e0208 */
[----:B-----5:R-:W-:-:S04]  /*0b30*/  IMAD.WIDE R6, R33, 0x4, R36 ;  /* 0x0000000421067825 */ /* 0x020fc800078e0224 */
[----:B0-----:R-:W-:-:S04]  /*0b40*/  IMAD.WIDE R4, R33, 0x4, R4 ;  /* 0x0000000421047825 */ /* 0x001fc800078e0204 */
[----:B------:R-:W-:-:S04]  /*0b50*/  IMAD.WIDE R24, R33, 0x4, R24 ;  /* 0x0000000421187825 */ /* 0x000fc800078e0218 */
[----:B------:R-:W-:-:S04]  /*0b60*/  IMAD.WIDE R26, R33, 0x4, R26 ;  /* 0x00000004211a7825 */ /* 0x000fc800078e021a */
[----:B------:R-:W-:-:S04]  /*0b70*/  IMAD.WIDE R28, R33, 0x4, R28 ;  /* 0x00000004211c7825 */ /* 0x000fc800078e021c */
[----:B------:R-:W-:-:S07]  /*0b80*/  IMAD.WIDE R30, R33, 0x4, R30 ;  /* 0x00000004211e7825 */ /* 0x000fce00078e021e */
.L_x_15:
[----:B------:R-:W-:Y:S02]  /*0b90*/  R2UR UR6, R34 ;  /* 0x00000000220672ca */ /* 0x000fe400000e0000 */
[----:B------:R-:W-:-:S13]  /*0ba0*/  R2UR UR7, R35 ;  /* 0x00000000230772ca */ /* 0x000fda00000e0000 */
[----:B--2---:R-:W2:Y:S02]  /*0bb0*/  LDG.E R20, desc[UR6][R2.64] ;  /* 0x0000000602147981 */ /* 0x004ea4000c1e1900 */
[----:B--2---:R-:W-:-:S13]  /*0bc0*/  ISETP.GE.AND P0, PT, R21, R20, PT ;  /* 0x000000141500720c */ /* 0x004fda0003f06270 */
[----:B------:R-:W-:Y:S05]  /*0bd0*/  @!P0 BRA `(.L_x_12) ;  /* 0x0000000000e48947 */ /* 0x000fea0003800000 */
[----:B------:R-:W0:Y:S01]  /*0be0*/  LDC.64 R36, c[0x0][0x428] ;  /* 0x00010a00ff247b82 */ /* 0x000e220000000a00 */
[----:B------:R-:W1:Y:S01]  /*0bf0*/  LDCU UR5, c[0x0][0x400] ;  /* 0x00008000ff0577ac */ /* 0x000e620008000800 */
[----:B------:R-:W-:Y:S02]  /*0c00*/  R2UR UR6, R34 ;  /* 0x00000000220672ca */ /* 0x000fe400000e0000 */
[----:B------:R-:W-:Y:S01]  /*0c10*/  R2UR UR7, R35 ;  /* 0x00000000230772ca */ /* 0x000fe200000e0000 */
[----:B-1----:R-:W-:-:S04]  /*0c20*/  IMAD R33, R21, UR5, R0 ;  /* 0x0000000515217c24 */ /* 0x002fc8000f8e0200 */
[----:B0-----:R-:W-:-:S08]  /*0c30*/  IMAD.WIDE R36, R33, 0x4, R36 ;  /* 0x0000000421247825 */ /* 0x001fd000078e0224 */
[----:B------:R-:W2:Y:S01]  /*0c40*/  LDG.E R36, desc[UR6][R36.64] ;  /* 0x0000000624247981 */ /* 0x000ea2000c1e1900 */
[----:B------:R-:W-:Y:S01]  /*0c50*/  BSSY.RECONVERGENT B2, `(.L_x_13) ;  /* 0x000002f000027945 */ /* 0x000fe20003800200 */
[----:B--2---:R-:W-:-:S13]  /*0c60*/  ISETP.NE.AND P0, PT, R36, RZ, PT ;  /* 0x000000ff2400720c */ /* 0x004fda0003f05270 */
        /* <DEDUP_REMOVED lines=30> */
[----:B---3--:R-:W3:Y:S01]  /*0e50*/  LDG.E R20, desc[UR8][R40.64] ;  /* 0x0000000828147981 */ /* 0x008ee2000c1e1900 */
[----:B0-----:R-:W-:-:S03]  /*0e60*/  IMAD.WIDE R38, R33, 0x4, R38 ;  /* 0x0000000421267825 */ /* 0x001fc600078e0226 */
[----:B---3--:R2:W-:Y:S04]  /*0e70*/  STG.E desc[UR6][R4.64], R20 ;  /* 0x0000001404007986 */ /* 0x0085e8000c101906 */
[----:B-1----:R0:W3:Y:S01]  /*0e80*/  LDG.E R43, desc[UR8][R36.64] ;  /* 0x00000008242b7981 */ /* 0x0020e2000c1e1900 */
[C---:B------:R-:W-:Y:S01]  /*0e90*/  IMAD.WIDE R40, R33.reuse, 0x4, R16 ;  /* 0x0000000421287825 */ /* 0x040fe200078e0210 */
[----:B0-----:R-:W0:Y:S02]  /*0ea0*/  LDC.64 R36, c[0x0][0x3f8] ;  /* 0x0000fe00ff247b82 */ /* 0x001e240000000a00 */
[----:B---3--:R2:W-:Y:S04]  /*0eb0*/  STG.E desc[UR6][R24.64], R43 ;  /* 0x0000002b18007986 */ /* 0x0085e8000c101906 */
[----:B------:R-:W3:Y:S01]  /*0ec0*/  LDG.E R39, desc[UR8][R38.64] ;  /* 0x0000000826277981 */ /* 0x000ee2000c1e1900 */
[----:B0-----:R-:W-:-:S03]  /*0ed0*/  IMAD.WIDE R32, R33, 0x4, R36 ;  /* 0x0000000421207825 */ /* 0x001fc600078e0224 */
[----:B---3--:R2:W-:Y:S04]  /*0ee0*/  STG.E desc[UR6][R26.64], R39 ;  /* 0x000000271a007986 */ /* 0x0085e8000c101906 */
[----:B------:R-:W3:Y:S04]  /*0ef0*/  LDG.E R41, desc[UR8][R40.64] ;  /* 0x0000000828297981 */ /* 0x000ee8000c1e1900 */
[----:B---3--:R2:W-:Y:S04]  /*0f00*/  STG.E desc[UR6][R28.64], R41 ;  /* 0x000000291c007986 */ /* 0x0085e8000c101906 */
[----:B------:R-:W3:Y:S04]  /*0f10*/  LDG.E R37, desc[UR8][R32.64] ;  /* 0x0000000820257981 */ /* 0x000ee8000c1e1900 */
[----:B---3--:R2:W-:Y:S04]  /*0f20*/  STG.E desc[UR6][R30.64], R37 ;  /* 0x000000251e007986 */ /* 0x0085e8000c101906 */
[----:B------:R2:W-:Y:S02]  /*0f30*/  STG.E desc[UR8][R32.64], RZ ;  /* 0x000000ff20007986 */ /* 0x0005e4000c101908 */
.L_x_14:
[----:B------:R-:W-:Y:S05]  /*0f40*/  BSYNC.RECONVERGENT B2 ;  /* 0x0000000000027941 */ /* 0x000fea0003800200 */
.L_x_13:
[----:B------:R-:W-:Y:S01]  /*0f50*/  IADD3 R21, PT, PT, R21, -0x1, RZ ;  /* 0xffffffff15157810 */ /* 0x000fe20007ffe0ff */
[----:B------:R-:W-:Y:S06]  /*0f60*/  @P0 BRA `(.L_x_15) ;  /* 0xfffffffc00080947 */ /* 0x000fec000383ffff */
.L_x_12:
[----:B------:R-:W-:Y:S05]  /*0f70*/  BSYNC.RECONVERGENT B1 ;  /* 0x0000000000017941 */ /* 0x000fea0003800200 */
.L_x_11:
[----:B------:R-:W-:Y:S02]  /*0f80*/  R2UR UR6, R34 ;  /* 0x00000000220672ca */ /* 0x000fe400000e0000 */
[----:B------:R-:W-:-:S13]  /*0f90*/  R2UR UR7, R35 ;  /* 0x00000000230772ca */ /* 0x000fda00000e0000 */
[----:B--2---:R-:W2:Y:S01]  /*0fa0*/  LDG.E R4, desc[UR6][R18.64] ;  /* 0x0000000612047981 */ /* 0x004ea2000c1e1900 */
[----:B------:R-:W-:-:S04]  /*0fb0*/  IADD3 R23, PT, PT, R23, 0x1, RZ ;  /* 0x0000000117177810 */ /* 0x000fc80007ffe0ff */
[----:B--2---:R-:W-:-:S13]  /*0fc0*/  ISETP.GE.AND P0, PT, R23, R4, PT ;  /* 0x000000041700720c */ /* 0x004fda0003f06270 */
[----:B------:R-:W-:Y:S05]  /*0fd0*/  @!P0 BRA `(.L_x_16) ;  /* 0xfffffff800788947 */ /* 0x000fea000383ffff */
.L_x_10:
[----:B------:R-:W-:Y:S05]  /*0fe0*/  BSYNC.RECONVERGENT B0 ;  /* 0x0000000000007941 */ /* 0x000fea0003800200 */
.L_x_9:
[----:B------:R-:W1:Y:S01]  /*0ff0*/  LDCU UR5, c[0x0][0x360] ;  /* 0x00006c00ff0577ac */ /* 0x000e620008000800 */
[----:B0-----:R-:W1:Y:S01]  /*1000*/  LDC R3, c[0x0][0x370] ;  /* 0x0000dc00ff037b82 */ /* 0x001e620000000800 */
[----:B------:R-:W0:Y:S01]  /*1010*/  LDCU UR6, c[0x0][0x400] ;  /* 0x00008000ff0677ac */ /* 0x000e220008000800 */
[----:B-1----:R-:W-:-:S05]  /*1020*/  IMAD R0, R3, UR5, R0 ;  /* 0x0000000503007c24 */ /* 0x002fca000f8e0200 */
[----:B0-----:R-:W-:-:S13]  /*1030*/  ISETP.GE.AND P0, PT, R0, UR6, PT ;  /* 0x0000000600007c0c */ /* 0x001fda000bf06270 */
[----:B------:R-:W-:Y:S05]  /*1040*/  @!P0 BRA `(.L_x_17) ;  /* 0xfffffff000148947 */ /* 0x000fea000383ffff */
[----:B------:R-:W-:Y:S05]  /*1050*/  EXIT ;  /* 0x000000000000794d */ /* 0x000fea0003800000 */
.L_x_18:
[----:B------:R-:W-:-:S00]  /*1060*/  BRA `(.L_x_18) ;  /* 0xfffffffc00fc7947 */ /* 0x000fc0000383ffff */
[----:B------:R-:W-:-:S00]  /*1070*/  NOP ;  /* 0x0000000000007918 */ /* 0x000fc00000000000 */
        /* <DEDUP_REMOVED lines=8> */
.L_x_19:


//--------------------- .nv.shared.reserved.0     --------------------------
	.section	.nv.shared.reserved.0,"aw",@nobits
	.weak		__nv_reservedSMEM_offset_0_alias
	.size		__nv_reservedSMEM_offset_0_alias, 0, 64
	.other		__nv_reservedSMEM_offset_0_alias,@"STO_CUDA_RESERVED_SHARED STV_DEFAULT"
__nv_reservedSMEM_offset_0_alias:
	.zero		0
	.zero		64


//--------------------- .nv.constant0._Z11FillGapsGPUPfS_S_S_S_S_S_S_S_PiS0_S0_S0_S0_S0_S0_iS0_S0_S0_S0_S0_S0_S0_iS0_ --------------------------
	.section	.nv.constant0._Z11FillGapsGPUPfS_S_S_S_S_S_S_S_PiS0_S0_S0_S0_S0_S0_iS0_S0_S0_S0_S0_S0_S0_iS0_,"a",@progbits
	.sectionflags	@""
	.align	4
.nv.constant0._Z11FillGapsGPUPfS_S_S_S_S_S_S_S_PiS0_S0_S0_S0_S0_S0_iS0_S0_S0_S0_S0_S0_S0_iS0_:
	.zero		1104


//--------------------- SYMBOLS --------------------------

	.type		.nv.reservedSmem.offset0,@object
	.size		.nv.reservedSmem.offset0,0x4
